	.headerflags	@"EF_CUDA_TEXMODE_UNIFIED EF_CUDA_64BIT_ADDRESS EF_CUDA_SM86 EF_CUDA_VIRTUAL_SM(EF_CUDA_SM86)"
	.elftype	@"ET_EXEC"


//--------------------- .nv.info                  --------------------------
	.section	.nv.info,"",@"SHT_CUDA_INFO"
	.align	4


	//----- nvinfo : EIATTR_REGCOUNT
	.align		4
        /*0000*/ 	.byte	0x04, 0x2f
        /*0002*/ 	.short	(.L_1 - .L_0)
	.align		4
.L_0:
        /*0004*/ 	.word	index@(triton_poi_fused_clone_6)
        /*0008*/ 	.word	0x00000008


	//----- nvinfo : EIATTR_MIN_STACK_SIZE
	.align		4
.L_1:
        /*000c*/ 	.byte	0x04, 0x12
        /*000e*/ 	.short	(.L_3 - .L_2)
	.align		4
.L_2:
        /*0010*/ 	.word	index@(triton_poi_fused_clone_6)
        /*0014*/ 	.word	0x00000000


	//----- nvinfo : EIATTR_FRAME_SIZE
	.align		4
.L_3:
        /*0018*/ 	.byte	0x04, 0x11
        /*001a*/ 	.short	(.L_5 - .L_4)
	.align		4
.L_4:
        /*001c*/ 	.word	index@(triton_poi_fused_clone_6)
        /*0020*/ 	.word	0x00000000


	//----- nvinfo : EIATTR_MIN_STACK_SIZE
	.align		4
.L_5:
        /*0024*/ 	.byte	0x04, 0x12
        /*0026*/ 	.short	(.L_7 - .L_6)
	.align		4
.L_6:
        /*0028*/ 	.word	index@(triton_poi_fused_clone_6)
        /*002c*/ 	.word	0x00000000
.L_7:


//--------------------- .nv.info.triton_poi_fused_clone_6 --------------------------
	.section	.nv.info.triton_poi_fused_clone_6,"",@"SHT_CUDA_INFO"
	.sectionflags	@""
	.align	4


	//----- nvinfo : EIATTR_CUDA_API_VERSION
	.align		4
        /*0000*/ 	.byte	0x04, 0x37
        /*0002*/ 	.short	(.L_9 - .L_8)
.L_8:
        /*0004*/ 	.word	0x0000007c


	//----- nvinfo : EIATTR_SW2861232_WAR
	.align		4
.L_9:
        /*0008*/ 	.byte	0x01, 0x35
	.zero		2


	//----- nvinfo : EIATTR_PARAM_CBANK
	.align		4
        /*000c*/ 	.byte	0x04, 0x0a
        /*000e*/ 	.short	(.L_11 - .L_10)
	.align		4
.L_10:
        /*0010*/ 	.word	index@(.nv.constant0.triton_poi_fused_clone_6)
        /*0014*/ 	.short	0x0160
        /*0016*/ 	.short	0x0020


	//----- nvinfo : EIATTR_CBANK_PARAM_SIZE
	.align		4
.L_11:
        /*0018*/ 	.byte	0x03, 0x19
        /*001a*/ 	.short	0x0020


	//----- nvinfo : EIATTR_KPARAM_INFO
	.align		4
        /*001c*/ 	.byte	0x04, 0x17
        /*001e*/ 	.short	(.L_13 - .L_12)
.L_12:
        /*0020*/ 	.word	0x00000000
        /*0024*/ 	.short	0x0003
        /*0026*/ 	.short	0x0018
        /*0028*/ 	.byte	0x00, 0xf4, 0x21, 0x00


	//----- nvinfo : EIATTR_KPARAM_INFO
	.align		4
.L_13:
        /*002c*/ 	.byte	0x04, 0x17
        /*002e*/ 	.short	(.L_15 - .L_14)
.L_14:
        /*0030*/ 	.word	0x00000000
        /*0034*/ 	.short	0x0002
        /*0036*/ 	.short	0x0010
        /*0038*/ 	.byte	0x00, 0xf0, 0x11, 0x00


	//----- nvinfo : EIATTR_KPARAM_INFO
	.align		4
.L_15:
        /*003c*/ 	.byte	0x04, 0x17
        /*003e*/ 	.short	(.L_17 - .L_16)
.L_16:
        /*0040*/ 	.word	0x00000000
        /*0044*/ 	.short	0x0001
        /*0046*/ 	.short	0x0008
        /*0048*/ 	.byte	0x00, 0xf4, 0x21, 0x00


	//----- nvinfo : EIATTR_KPARAM_INFO
	.align		4
.L_17:
        /*004c*/ 	.byte	0x04, 0x17
        /*004e*/ 	.short	(.L_19 - .L_18)
.L_18:
        /*0050*/ 	.word	0x00000000
        /*0054*/ 	.short	0x0000
        /*0056*/ 	.short	0x0000
        /*0058*/ 	.byte	0x00, 0xf4, 0x21, 0x00


	//----- nvinfo : EIATTR_MAXREG_COUNT
	.align		4
.L_19:
        /*005c*/ 	.byte	0x03, 0x1b
        /*005e*/ 	.short	0x00ff


	//----- nvinfo : EIATTR_EXIT_INSTR_OFFSETS
	.align		4
        /*0060*/ 	.byte	0x04, 0x1c
        /*0062*/ 	.short	(.L_21 - .L_20)


	//   ....[0]....
.L_20:
        /*0064*/ 	.word	0x00000100


	//----- nvinfo : EIATTR_REQNTID
	.align		4
.L_21:
        /*0068*/ 	.byte	0x04, 0x10
        /*006a*/ 	.short	(.L_23 - .L_22)
.L_22:
        /*006c*/ 	.word	0x00000100
        /*0070*/ 	.word	0x00000001
        /*0074*/ 	.word	0x00000001
.L_23:


//--------------------- .nv.callgraph             --------------------------
	.section	.nv.callgraph,"",@"SHT_CUDA_CALLGRAPH"
	.align	4
	.sectionentsize	8
	.align		4
        /*0000*/ 	.word	0x00000000
	.align		4
        /*0004*/ 	.word	0xffffffff
	.align		4
        /*0008*/ 	.word	0x00000000
	.align		4
        /*000c*/ 	.word	0xfffffffe
	.align		4
        /*0010*/ 	.word	0x00000000
	.align		4
        /*0014*/ 	.word	0xfffffffd
	.align		4
        /*0018*/ 	.word	0x00000000
	.align		4
        /*001c*/ 	.word	0xfffffffc


//--------------------- .nv.rel.action            --------------------------
	.section	.nv.rel.action,"",@"SHT_CUDA_RELOCINFO"
	.align	8
	.sectionentsize	8
        /*0000*/ 	.byte	0x73, 0x00, 0x00, 0x00, 0x00, 0x00, 0x00, 0x00, 0x00, 0x00, 0x00, 0x11, 0x25, 0x00, 0x05, 0x36


//--------------------- .nv.constant0.triton_poi_fused_clone_6 --------------------------
	.section	.nv.constant0.triton_poi_fused_clone_6,"a",@progbits
	.sectionflags	@""
	.align	4
.nv.constant0.triton_poi_fused_clone_6:
	.zero		384


//--------------------- .text.triton_poi_fused_clone_6 --------------------------
	.section	.text.triton_poi_fused_clone_6,"ax",@progbits
	.sectioninfo	@"SHI_REGISTERS=8"
	.align	128
        .global         triton_poi_fused_clone_6
        .type           triton_poi_fused_clone_6,@function
        .size           triton_poi_fused_clone_6,(.L_x_1 - triton_poi_fused_clone_6)
        .other          triton_poi_fused_clone_6,@"STO_CUDA_ENTRY STV_DEFAULT"
triton_poi_fused_clone_6:
.text.triton_poi_fused_clone_6:
[----:B------:R-:W-:Y:S02]  /*0000*/  MOV R1, c[0x0][0x28] ;  /* 0x00000a0000017a02 */ /* 0x000fe40000000f00 */
[----:B------:R-:W0:Y:S01]  /*0010*/  S2R R0, SR_TID.X ;  /* 0x0000000000007919 */ /* 0x000e220000002100 */
[----:B------:R-:W-:Y:S01]  /*0020*/  MOV R4, 0x2 ;  /* 0x0000000200047802 */ /* 0x000fe20000000f00 */
[----:B------:R-:W-:Y:S02]  /*0030*/  ULDC.64 UR4, c[0x0][0x118] ;  /* 0x0000460000047ab9 */ /* 0x000fe40000000a00 */
[----:B------:R-:W1:Y:S01]  /*0040*/  S2R R3, SR_CTAID.X ;  /* 0x0000000000037919 */ /* 0x000e620000002500 */
[----:B0-----:R-:W-:-:S04]  /*0050*/  SHF.L.U32 R0, R0, 0x1, RZ ;  /* 0x0000000100007819 */ /* 0x001fc800000006ff */
[----:B------:R-:W-:-:S04]  /*0060*/  LOP3.LUT R0, R0, 0x1fe, RZ, 0xc0, !PT ;  /* 0x000001fe00007812 */ /* 0x000fc800078ec0ff */
[----:B-1----:R-:W-:-:S05]  /*0070*/  LEA R0, R3, R0, 0x9 ;  /* 0x0000000003007211 */ /* 0x002fca00078e48ff */
[----:B------:R-:W-:-:S05]  /*0080*/  IMAD.HI R2, R0, 0x2aaaaaab, RZ ;  /* 0x2aaaaaab00027827 */ /* 0x000fca00078e02ff */
[----:B------:R-:W-:-:S04]  /*0090*/  SHF.R.U32.HI R3, RZ, 0x1f, R2 ;  /* 0x0000001fff037819 */ /* 0x000fc80000011602 */
[----:B------:R-:W-:-:S05]  /*00a0*/  LEA.HI R3, R2, R3, RZ, 0x11 ;  /* 0x0000000302037211 */ /* 0x000fca00078f88ff */
[----:B------:R-:W-:-:S04]  /*00b0*/  IMAD R3, R3, 0x300000, R0 ;  /* 0x0030000003037824 */ /* 0x000fc800078e0200 */
[----:B------:R-:W-:-:S06]  /*00c0*/  IMAD.WIDE R2, R3, R4, c[0x0][0x160] ;  /* 0x0000580003027625 */ /* 0x000fcc00078e0204 */
[----:B------:R-:W2:Y:S01]  /*00d0*/  LDG.E R3, [R2.64] ;  /* 0x0000000402037981 */ /* 0x000ea2000c1e1900 */
[----:B------:R-:W-:-:S05]  /*00e0*/  IMAD.WIDE R4, R0, R4, c[0x0][0x168] ;  /* 0x00005a0000047625 */ /* 0x000fca00078e0204 */
[----:B--2---:R-:W-:Y:S01]  /*00f0*/  STG.E [R4.64], R3 ;  /* 0x0000000304007986 */ /* 0x004fe2000c101904 */
[----:B------:R-:W-:Y:S05]  /*0100*/  EXIT ;  /* 0x000000000000794d */ /* 0x000fea0003800000 */
.L_x_0:
[----:B------:R-:W-:-:S00]  /*0110*/  BRA `(.L_x_0) ;  /* 0xfffffff000007947 */ /* 0x000fc0000383ffff */
[----:B------:R-:W-:-:S00]  /*0120*/  NOP ;  /* 0x0000000000007918 */ /* 0x000fc00000000000 */
        /* <DEDUP_REMOVED lines=13> */
.L_x_1:
